//
// Generated by NVIDIA NVVM Compiler
//
// Compiler Build ID: CL-36424714
// Cuda compilation tools, release 13.0, V13.0.88
// Based on NVVM 20.0.0
//

.version 9.0
.target sm_100
.address_size 64

	// .globl	_Z3addPii

.visible .entry _Z3addPii(
	.param .u64 .ptr .align 1 _Z3addPii_param_0,
	.param .u32 _Z3addPii_param_1
)
{
	.reg .b32 	%r<7>;
	.reg .b64 	%rd<5>;

	ld.param.u64 	%rd1, [_Z3addPii_param_0];
	ld.param.u32 	%r1, [_Z3addPii_param_1];
	cvta.to.global.u64 	%rd2, %rd1;
	mov.u32 	%r2, %tid.x;
	mov.u32 	%r3, %ctaid.x;
	mad.lo.s32 	%r4, %r1, %r2, %r3;
	shl.b32 	%r5, %r3, 3;
	add.s32 	%r6, %r5, %r2;
	mul.wide.u32 	%rd3, %r6, 4;
	add.s64 	%rd4, %rd2, %rd3;
	st.global.u32 	[%rd4], %r4;
	ret;

}


// ===== COMPILED SASS (sm_100) =====

	.target	sm_100

	.elftype	@"ET_EXEC"


//--------------------- .note.nv.tkinfo           --------------------------
	.section	.note.nv.tkinfo,"",@"SHT_NOTE"
	.sectionflags	@"SHF_NOTE_NV_TKINFO"
	.tkinfo
        /*0018*/ 	.word	0x00000002
        /*0030*/ 	.string	""
        /*0030*/ 	.string	"ptxas"
        /*0030*/ 	.string	"Cuda compilation tools, release 13.0, V13.0.88"
        /*0030*/ 	.string	"Build cuda_13.0.r13.0/compiler.36424714_0"
        /*0030*/ 	.string	"-arch sm_100 -m 64 "



//--------------------- .note.nv.cuinfo           --------------------------
	.section	.note.nv.cuinfo,"",@"SHT_NOTE"
	.sectionflags	@"SHF_NOTE_NV_CUINFO"
        /*0018*/ 	.short	0x0002
        /*001a*/ 	.short	0x0064
        /*001c*/ 	.short	0x0082
	.zero		2


//--------------------- .nv.info                  --------------------------
	.section	.nv.info,"",@"SHT_CUDA_INFO"
	.align	4


	//----- nvinfo : EIATTR_REGCOUNT
	.align		4
        /*0000*/ 	.byte	0x04, 0x2f
        /*0002*/ 	.short	(.L_1 - .L_0)
	.align		4
.L_0:
        /*0004*/ 	.word	index@(_Z3addPii)
        /*0008*/ 	.word	0x0000000a


	//----- nvinfo : EIATTR_FRAME_SIZE
	.align		4
.L_1:
        /*000c*/ 	.byte	0x04, 0x11
        /*000e*/ 	.short	(.L_3 - .L_2)
	.align		4
.L_2:
        /*0010*/ 	.word	index@(_Z3addPii)
        /*0014*/ 	.word	0x00000000


	//----- nvinfo : EIATTR_MIN_STACK_SIZE
	.align		4
.L_3:
        /*0018*/ 	.byte	0x04, 0x12
        /*001a*/ 	.short	(.L_5 - .L_4)
	.align		4
.L_4:
        /*001c*/ 	.word	index@(_Z3addPii)
        /*0020*/ 	.word	0x00000000
.L_5:


//--------------------- .nv.compat                --------------------------
	.section	.nv.compat,"",@"SHT_CUDA_COMPAT_INFO"
	.align	4
        /*0000*/ 	.byte	0x02, 0x09, 0x00, 0x00, 0x02, 0x02, 0x01, 0x00, 0x02, 0x05, 0x05, 0x00, 0x03, 0x07, 0x01, 0x01
        /*0010*/ 	.byte	0x02, 0x03, 0x00, 0x00, 0x02, 0x06, 0x01, 0x00, 0x04, 0x0b, 0x08, 0x00, 0x09, 0x00, 0x00, 0x00
        /*0020*/ 	.byte	0x00, 0x00, 0x00, 0x00


//--------------------- .nv.info._Z3addPii        --------------------------
	.section	.nv.info._Z3addPii,"",@"SHT_CUDA_INFO"
	.sectionflags	@""
	.align	4


	//----- nvinfo : EIATTR_CUDA_API_VERSION
	.align		4
        /*0000*/ 	.byte	0x04, 0x37
        /*0002*/ 	.short	(.L_7 - .L_6)
.L_6:
        /*0004*/ 	.word	0x00000082


	//----- nvinfo : EIATTR_KPARAM_INFO
	.align		4
.L_7:
        /*0008*/ 	.byte	0x04, 0x17
        /*000a*/ 	.short	(.L_9 - .L_8)
.L_8:
        /*000c*/ 	.word	0x00000000
        /*0010*/ 	.short	0x0001
        /*0012*/ 	.short	0x0008
        /*0014*/ 	.byte	0x00, 0xf0, 0x11, 0x00


	//----- nvinfo : EIATTR_KPARAM_INFO
	.align		4
.L_9:
        /*0018*/ 	.byte	0x04, 0x17
        /*001a*/ 	.short	(.L_11 - .L_10)
.L_10:
        /*001c*/ 	.word	0x00000000
        /*0020*/ 	.short	0x0000
        /*0022*/ 	.short	0x0000
        /*0024*/ 	.byte	0x00, 0xf5, 0x21, 0x00


	//----- nvinfo : EIATTR_SPARSE_MMA_MASK
	.align		4
.L_11:
        /*0028*/ 	.byte	0x03, 0x50
        /*002a*/ 	.short	0x0000


	//----- nvinfo : EIATTR_MAXREG_COUNT
	.align		4
        /*002c*/ 	.byte	0x03, 0x1b
        /*002e*/ 	.short	0x00ff


	//----- nvinfo : EIATTR_MERCURY_ISA_VERSION
	.align		4
        /*0030*/ 	.byte	0x03, 0x5f
        /*0032*/ 	.short	0x0101


	//----- nvinfo : EIATTR_VRC_CTA_INIT_COUNT
	.align		4
        /*0034*/ 	.byte	0x02, 0x4a
	.zero		1
	.zero		1


	//----- nvinfo : EIATTR_EXIT_INSTR_OFFSETS
	.align		4
        /*0038*/ 	.byte	0x04, 0x1c
        /*003a*/ 	.short	(.L_13 - .L_12)


	//   ....[0]....
.L_12:
        /*003c*/ 	.word	0x000000a0


	//----- nvinfo : EIATTR_CBANK_PARAM_SIZE
	.align		4
.L_13:
        /*0040*/ 	.byte	0x03, 0x19
        /*0042*/ 	.short	0x000c


	//----- nvinfo : EIATTR_PARAM_CBANK
	.align		4
        /*0044*/ 	.byte	0x04, 0x0a
        /*0046*/ 	.short	(.L_15 - .L_14)
	.align		4
.L_14:
        /*0048*/ 	.word	index@(.nv.constant0._Z3addPii)
        /*004c*/ 	.short	0x0380
        /*004e*/ 	.short	0x000c


	//----- nvinfo : EIATTR_SW_WAR
	.align		4
.L_15:
        /*0050*/ 	.byte	0x04, 0x36
        /*0052*/ 	.short	(.L_17 - .L_16)
.L_16:
        /*0054*/ 	.word	0x00000008
.L_17:


//--------------------- .nv.callgraph             --------------------------
	.section	.nv.callgraph,"",@"SHT_CUDA_CALLGRAPH"
	.align	4
	.sectionentsize	8
	.align		4
        /*0000*/ 	.word	0x00000000
	.align		4
        /*0004*/ 	.word	0xffffffff
	.align		4
        /*0008*/ 	.word	0x00000000
	.align		4
        /*000c*/ 	.word	0xfffffffe
	.align		4
        /*0010*/ 	.word	0x00000000
	.align		4
        /*0014*/ 	.word	0xfffffffd
	.align		4
        /*0018*/ 	.word	0x00000000
	.align		4
        /*001c*/ 	.word	0xfffffffc


//--------------------- .text._Z3addPii           --------------------------
	.section	.text._Z3addPii,"ax",@progbits
	.align	128
        .global         _Z3addPii
        .type           _Z3addPii,@function
        .size           _Z3addPii,(.L_x_1 - _Z3addPii)
        .other          _Z3addPii,@"STO_CUDA_ENTRY STV_DEFAULT"
_Z3addPii:
.text._Z3addPii:
[----:B------:R-:W-:Y:S01]  /*0000*/  LDC R1, c[0x0][0x37c] ;  /* 0x0000df00ff017b82 */ /* 0x000fe20000000800 */
[----:B------:R-:W0:Y:S07]  /*0010*/  S2R R5, SR_TID.X ;  /* 0x0000000000057919 */ /* 0x000e2e0000002100 */
[----:B------:R-:W1:Y:S01]  /*0020*/  LDC.64 R2, c[0x0][0x380] ;  /* 0x0000e000ff027b82 */ /* 0x000e620000000a00 */
[----:B------:R-:W2:Y:S01]  /*0030*/  LDCU UR6, c[0x0][0x388] ;  /* 0x00007100ff0677ac */ /* 0x000ea20008000800 */
[----:B------:R-:W0:Y:S01]  /*0040*/  S2R R0, SR_CTAID.X ;  /* 0x0000000000007919 */ /* 0x000e220000002500 */
[----:B------:R-:W3:Y:S01]  /*0050*/  LDCU.64 UR4, c[0x0][0x358] ;  /* 0x00006b00ff0477ac */ /* 0x000ee20008000a00 */
[----:B0-----:R-:W-:Y:S01]  /*0060*/  LEA R7, R0, R5, 0x3 ;  /* 0x0000000500077211 */ /* 0x001fe200078e18ff */
[----:B--2---:R-:W-:-:S04]  /*0070*/  IMAD R5, R5, UR6, R0 ;  /* 0x0000000605057c24 */ /* 0x004fc8000f8e0200 */
[----:B-1----:R-:W-:-:S05]  /*0080*/  IMAD.WIDE.U32 R2, R7, 0x4, R2 ;  /* 0x0000000407027825 */ /* 0x002fca00078e0002 */
[----:B---3--:R-:W-:Y:S01]  /*0090*/  STG.E desc[UR4][R2.64], R5 ;  /* 0x0000000502007986 */ /* 0x008fe2000c101904 */
[----:B------:R-:W-:Y:S05]  /*00a0*/  EXIT ;  /* 0x000000000000794d */ /* 0x000fea0003800000 */
.L_x_0:
[----:B------:R-:W-:-:S00]  /*00b0*/  BRA `(.L_x_0) ;  /* 0xfffffffc00fc7947 */ /* 0x000fc0000383ffff */
[----:B------:R-:W-:-:S00]  /*00c0*/  NOP ;  /* 0x0000000000007918 */ /* 0x000fc00000000000 */
        /* <DEDUP_REMOVED lines=11> */
.L_x_1:


//--------------------- .nv.shared.reserved.0     --------------------------
	.section	.nv.shared.reserved.0,"aw",@nobits
	.weak		__nv_reservedSMEM_offset_0_alias
	.size		__nv_reservedSMEM_offset_0_alias, 0, 64
	.other		__nv_reservedSMEM_offset_0_alias,@"STO_CUDA_RESERVED_SHARED STV_DEFAULT"
__nv_reservedSMEM_offset_0_alias:
	.zero		0
	.zero		64


//--------------------- .nv.constant0._Z3addPii   --------------------------
	.section	.nv.constant0._Z3addPii,"a",@progbits
	.sectionflags	@""
	.align	4
.nv.constant0._Z3addPii:
	.zero		908


//--------------------- SYMBOLS --------------------------

	.type		.nv.reservedSmem.offset0,@object
	.size		.nv.reservedSmem.offset0,0x4
